//
// Generated by NVIDIA NVVM Compiler
//
// Compiler Build ID: CL-36424714
// Cuda compilation tools, release 13.0, V13.0.88
// Based on NVVM 20.0.0
//

.version 9.0
.target sm_100
.address_size 64

	// .globl	_Z16dgemm_gpu_simplePdS_S_i

.visible .entry _Z16dgemm_gpu_simplePdS_S_i(
	.param .u64 .ptr .align 1 _Z16dgemm_gpu_simplePdS_S_i_param_0,
	.param .u64 .ptr .align 1 _Z16dgemm_gpu_simplePdS_S_i_param_1,
	.param .u64 .ptr .align 1 _Z16dgemm_gpu_simplePdS_S_i_param_2,
	.param .u32 _Z16dgemm_gpu_simplePdS_S_i_param_3
)
{
	.reg .pred 	%p<10>;
	.reg .b32 	%r<41>;
	.reg .b64 	%rd<67>;
	.reg .b64 	%fd<67>;

	ld.param.u64 	%rd14, [_Z16dgemm_gpu_simplePdS_S_i_param_0];
	ld.param.u64 	%rd15, [_Z16dgemm_gpu_simplePdS_S_i_param_1];
	ld.param.u32 	%r17, [_Z16dgemm_gpu_simplePdS_S_i_param_3];
	cvta.to.global.u64 	%rd1, %rd15;
	cvta.to.global.u64 	%rd2, %rd14;
	mov.u32 	%r18, %ctaid.y;
	mov.u32 	%r19, %ntid.y;
	mov.u32 	%r20, %tid.y;
	mad.lo.s32 	%r1, %r18, %r19, %r20;
	mov.u32 	%r21, %ctaid.x;
	mov.u32 	%r22, %ntid.x;
	mov.u32 	%r23, %tid.x;
	mad.lo.s32 	%r2, %r21, %r22, %r23;
	max.s32 	%r24, %r1, %r2;
	setp.ge.s32 	%p1, %r24, %r17;
	@%p1 bra 	$L__BB0_13;
	mul.lo.s32 	%r3, %r17, %r1;
	and.b32  	%r4, %r17, 7;
	setp.lt.u32 	%p2, %r17, 8;
	mov.f64 	%fd66, 0d0000000000000000;
	mov.b32 	%r39, 0;
	@%p2 bra 	$L__BB0_4;
	and.b32  	%r26, %r17, 2147483640;
	neg.s32 	%r37, %r26;
	mul.wide.s32 	%rd16, %r17, 8;
	add.s64 	%rd3, %rd1, %rd16;
	mul.wide.s32 	%rd17, %r17, 16;
	add.s64 	%rd4, %rd1, %rd17;
	mul.wide.s32 	%rd18, %r17, 24;
	add.s64 	%rd5, %rd1, %rd18;
	mul.wide.s32 	%rd19, %r17, 32;
	add.s64 	%rd6, %rd1, %rd19;
	mul.wide.s32 	%rd20, %r17, 40;
	add.s64 	%rd7, %rd1, %rd20;
	mul.wide.s32 	%rd21, %r17, 48;
	add.s64 	%rd8, %rd1, %rd21;
	mul.wide.s32 	%rd22, %r17, 56;
	add.s64 	%rd9, %rd1, %rd22;
	mul.wide.u32 	%rd23, %r3, 8;
	add.s64 	%rd24, %rd23, %rd2;
	add.s64 	%rd66, %rd24, 32;
	mov.f64 	%fd66, 0d0000000000000000;
	mov.u32 	%r36, %r2;
$L__BB0_3:
	.pragma "nounroll";
	and.b32  	%r39, %r17, 2147483640;
	mul.wide.s32 	%rd25, %r36, 8;
	add.s64 	%rd26, %rd3, %rd25;
	add.s64 	%rd27, %rd4, %rd25;
	add.s64 	%rd28, %rd5, %rd25;
	add.s64 	%rd29, %rd6, %rd25;
	add.s64 	%rd30, %rd7, %rd25;
	add.s64 	%rd31, %rd8, %rd25;
	add.s64 	%rd32, %rd9, %rd25;
	add.s64 	%rd33, %rd1, %rd25;
	ld.global.f64 	%fd16, [%rd66+-32];
	ld.global.f64 	%fd17, [%rd33];
	fma.rn.f64 	%fd18, %fd16, %fd17, %fd66;
	ld.global.f64 	%fd19, [%rd66+-24];
	ld.global.f64 	%fd20, [%rd26];
	fma.rn.f64 	%fd21, %fd19, %fd20, %fd18;
	ld.global.f64 	%fd22, [%rd66+-16];
	ld.global.f64 	%fd23, [%rd27];
	fma.rn.f64 	%fd24, %fd22, %fd23, %fd21;
	ld.global.f64 	%fd25, [%rd66+-8];
	ld.global.f64 	%fd26, [%rd28];
	fma.rn.f64 	%fd27, %fd25, %fd26, %fd24;
	ld.global.f64 	%fd28, [%rd66];
	ld.global.f64 	%fd29, [%rd29];
	fma.rn.f64 	%fd30, %fd28, %fd29, %fd27;
	ld.global.f64 	%fd31, [%rd66+8];
	ld.global.f64 	%fd32, [%rd30];
	fma.rn.f64 	%fd33, %fd31, %fd32, %fd30;
	ld.global.f64 	%fd34, [%rd66+16];
	ld.global.f64 	%fd35, [%rd31];
	fma.rn.f64 	%fd36, %fd34, %fd35, %fd33;
	ld.global.f64 	%fd37, [%rd66+24];
	ld.global.f64 	%fd38, [%rd32];
	fma.rn.f64 	%fd66, %fd37, %fd38, %fd36;
	add.s32 	%r37, %r37, 8;
	shl.b32 	%r27, %r17, 3;
	add.s32 	%r36, %r36, %r27;
	add.s64 	%rd66, %rd66, 64;
	setp.ne.s32 	%p3, %r37, 0;
	@%p3 bra 	$L__BB0_3;
$L__BB0_4:
	setp.eq.s32 	%p4, %r4, 0;
	@%p4 bra 	$L__BB0_12;
	and.b32  	%r12, %r17, 3;
	setp.lt.u32 	%p5, %r4, 4;
	@%p5 bra 	$L__BB0_7;
	add.s32 	%r28, %r39, %r3;
	mul.wide.u32 	%rd34, %r28, 8;
	add.s64 	%rd35, %rd2, %rd34;
	ld.global.f64 	%fd40, [%rd35];
	mad.lo.s32 	%r29, %r39, %r17, %r2;
	mul.wide.s32 	%rd36, %r29, 8;
	add.s64 	%rd37, %rd1, %rd36;
	ld.global.f64 	%fd41, [%rd37];
	fma.rn.f64 	%fd42, %fd40, %fd41, %fd66;
	cvt.u64.u32 	%rd38, %r3;
	cvt.u64.u32 	%rd39, %r39;
	add.s64 	%rd40, %rd39, %rd38;
	shl.b64 	%rd41, %rd40, 3;
	add.s64 	%rd42, %rd2, %rd41;
	ld.global.f64 	%fd43, [%rd42+8];
	mul.wide.s32 	%rd43, %r17, 8;
	add.s64 	%rd44, %rd37, %rd43;
	ld.global.f64 	%fd44, [%rd44];
	fma.rn.f64 	%fd45, %fd43, %fd44, %fd42;
	ld.global.f64 	%fd46, [%rd42+16];
	add.s64 	%rd45, %rd44, %rd43;
	ld.global.f64 	%fd47, [%rd45];
	fma.rn.f64 	%fd48, %fd46, %fd47, %fd45;
	ld.global.f64 	%fd49, [%rd42+24];
	add.s64 	%rd46, %rd45, %rd43;
	ld.global.f64 	%fd50, [%rd46];
	fma.rn.f64 	%fd66, %fd49, %fd50, %fd48;
	add.s32 	%r39, %r39, 4;
$L__BB0_7:
	setp.eq.s32 	%p6, %r12, 0;
	@%p6 bra 	$L__BB0_12;
	setp.eq.s32 	%p7, %r12, 1;
	@%p7 bra 	$L__BB0_10;
	add.s32 	%r30, %r39, %r3;
	mul.wide.u32 	%rd47, %r30, 8;
	add.s64 	%rd48, %rd2, %rd47;
	ld.global.f64 	%fd52, [%rd48];
	mad.lo.s32 	%r31, %r39, %r17, %r2;
	mul.wide.s32 	%rd49, %r31, 8;
	add.s64 	%rd50, %rd1, %rd49;
	ld.global.f64 	%fd53, [%rd50];
	fma.rn.f64 	%fd54, %fd52, %fd53, %fd66;
	cvt.u64.u32 	%rd51, %r3;
	cvt.u64.u32 	%rd52, %r39;
	add.s64 	%rd53, %rd52, %rd51;
	shl.b64 	%rd54, %rd53, 3;
	add.s64 	%rd55, %rd2, %rd54;
	ld.global.f64 	%fd55, [%rd55+8];
	mul.wide.s32 	%rd56, %r17, 8;
	add.s64 	%rd57, %rd50, %rd56;
	ld.global.f64 	%fd56, [%rd57];
	fma.rn.f64 	%fd66, %fd55, %fd56, %fd54;
	add.s32 	%r39, %r39, 2;
$L__BB0_10:
	and.b32  	%r32, %r17, 1;
	setp.eq.b32 	%p8, %r32, 1;
	not.pred 	%p9, %p8;
	@%p9 bra 	$L__BB0_12;
	add.s32 	%r33, %r39, %r3;
	mul.wide.u32 	%rd58, %r33, 8;
	add.s64 	%rd59, %rd2, %rd58;
	ld.global.f64 	%fd57, [%rd59];
	mad.lo.s32 	%r34, %r39, %r17, %r2;
	mul.wide.s32 	%rd60, %r34, 8;
	add.s64 	%rd61, %rd1, %rd60;
	ld.global.f64 	%fd58, [%rd61];
	fma.rn.f64 	%fd66, %fd57, %fd58, %fd66;
$L__BB0_12:
	ld.param.u64 	%rd65, [_Z16dgemm_gpu_simplePdS_S_i_param_2];
	add.s32 	%r35, %r3, %r2;
	cvta.to.global.u64 	%rd62, %rd65;
	mul.wide.s32 	%rd63, %r35, 8;
	add.s64 	%rd64, %rd62, %rd63;
	st.global.f64 	[%rd64], %fd66;
$L__BB0_13:
	ret;

}


// ===== COMPILED SASS (sm_100) =====

	.target	sm_100

	.elftype	@"ET_EXEC"


//--------------------- .note.nv.tkinfo           --------------------------
	.section	.note.nv.tkinfo,"",@"SHT_NOTE"
	.sectionflags	@"SHF_NOTE_NV_TKINFO"
	.tkinfo
        /*0018*/ 	.word	0x00000002
        /*0030*/ 	.string	""
        /*0030*/ 	.string	"ptxas"
        /*0030*/ 	.string	"Cuda compilation tools, release 13.0, V13.0.88"
        /*0030*/ 	.string	"Build cuda_13.0.r13.0/compiler.36424714_0"
        /*0030*/ 	.string	"-arch sm_100 -m 64 "



//--------------------- .note.nv.cuinfo           --------------------------
	.section	.note.nv.cuinfo,"",@"SHT_NOTE"
	.sectionflags	@"SHF_NOTE_NV_CUINFO"
        /*0018*/ 	.short	0x0002
        /*001a*/ 	.short	0x0064
        /*001c*/ 	.short	0x0082
	.zero		2


//--------------------- .nv.info                  --------------------------
	.section	.nv.info,"",@"SHT_CUDA_INFO"
	.align	4


	//----- nvinfo : EIATTR_REGCOUNT
	.align		4
        /*0000*/ 	.byte	0x04, 0x2f
        /*0002*/ 	.short	(.L_1 - .L_0)
	.align		4
.L_0:
        /*0004*/ 	.word	index@(_Z16dgemm_gpu_simplePdS_S_i)
        /*0008*/ 	.word	0x0000001e


	//----- nvinfo : EIATTR_FRAME_SIZE
	.align		4
.L_1:
        /*000c*/ 	.byte	0x04, 0x11
        /*000e*/ 	.short	(.L_3 - .L_2)
	.align		4
.L_2:
        /*0010*/ 	.word	index@(_Z16dgemm_gpu_simplePdS_S_i)
        /*0014*/ 	.word	0x00000000


	//----- nvinfo : EIATTR_MIN_STACK_SIZE
	.align		4
.L_3:
        /*0018*/ 	.byte	0x04, 0x12
        /*001a*/ 	.short	(.L_5 - .L_4)
	.align		4
.L_4:
        /*001c*/ 	.word	index@(_Z16dgemm_gpu_simplePdS_S_i)
        /*0020*/ 	.word	0x00000000
.L_5:


//--------------------- .nv.compat                --------------------------
	.section	.nv.compat,"",@"SHT_CUDA_COMPAT_INFO"
	.align	4
        /*0000*/ 	.byte	0x02, 0x09, 0x00, 0x00, 0x02, 0x02, 0x01, 0x00, 0x02, 0x05, 0x05, 0x00, 0x03, 0x07, 0x01, 0x01
        /*0010*/ 	.byte	0x02, 0x03, 0x00, 0x00, 0x02, 0x06, 0x01, 0x00, 0x04, 0x0b, 0x08, 0x00, 0x01, 0x00, 0x00, 0x00
        /*0020*/ 	.byte	0x00, 0x00, 0x00, 0x00


//--------------------- .nv.info._Z16dgemm_gpu_simplePdS_S_i --------------------------
	.section	.nv.info._Z16dgemm_gpu_simplePdS_S_i,"",@"SHT_CUDA_INFO"
	.sectionflags	@""
	.align	4


	//----- nvinfo : EIATTR_CUDA_API_VERSION
	.align		4
        /*0000*/ 	.byte	0x04, 0x37
        /*0002*/ 	.short	(.L_7 - .L_6)
.L_6:
        /*0004*/ 	.word	0x00000082


	//----- nvinfo : EIATTR_KPARAM_INFO
	.align		4
.L_7:
        /*0008*/ 	.byte	0x04, 0x17
        /*000a*/ 	.short	(.L_9 - .L_8)
.L_8:
        /*000c*/ 	.word	0x00000000
        /*0010*/ 	.short	0x0003
        /*0012*/ 	.short	0x0018
        /*0014*/ 	.byte	0x00, 0xf0, 0x11, 0x00


	//----- nvinfo : EIATTR_KPARAM_INFO
	.align		4
.L_9:
        /*0018*/ 	.byte	0x04, 0x17
        /*001a*/ 	.short	(.L_11 - .L_10)
.L_10:
        /*001c*/ 	.word	0x00000000
        /*0020*/ 	.short	0x0002
        /*0022*/ 	.short	0x0010
        /*0024*/ 	.byte	0x00, 0xf5, 0x21, 0x00


	//----- nvinfo : EIATTR_KPARAM_INFO
	.align		4
.L_11:
        /*0028*/ 	.byte	0x04, 0x17
        /*002a*/ 	.short	(.L_13 - .L_12)
.L_12:
        /*002c*/ 	.word	0x00000000
        /*0030*/ 	.short	0x0001
        /*0032*/ 	.short	0x0008
        /*0034*/ 	.byte	0x00, 0xf5, 0x21, 0x00


	//----- nvinfo : EIATTR_KPARAM_INFO
	.align		4
.L_13:
        /*0038*/ 	.byte	0x04, 0x17
        /*003a*/ 	.short	(.L_15 - .L_14)
.L_14:
        /*003c*/ 	.word	0x00000000
        /*0040*/ 	.short	0x0000
        /*0042*/ 	.short	0x0000
        /*0044*/ 	.byte	0x00, 0xf5, 0x21, 0x00


	//----- nvinfo : EIATTR_SPARSE_MMA_MASK
	.align		4
.L_15:
        /*0048*/ 	.byte	0x03, 0x50
        /*004a*/ 	.short	0x0000


	//----- nvinfo : EIATTR_MAXREG_COUNT
	.align		4
        /*004c*/ 	.byte	0x03, 0x1b
        /*004e*/ 	.short	0x00ff


	//----- nvinfo : EIATTR_MERCURY_ISA_VERSION
	.align		4
        /*0050*/ 	.byte	0x03, 0x5f
        /*0052*/ 	.short	0x0101


	//----- nvinfo : EIATTR_VRC_CTA_INIT_COUNT
	.align		4
        /*0054*/ 	.byte	0x02, 0x4a
	.zero		1
	.zero		1


	//----- nvinfo : EIATTR_EXIT_INSTR_OFFSETS
	.align		4
        /*0058*/ 	.byte	0x04, 0x1c
        /*005a*/ 	.short	(.L_17 - .L_16)


	//   ....[0]....
.L_16:
        /*005c*/ 	.word	0x000000c0


	//   ....[1]....
        /*0060*/ 	.word	0x00000ad0


	//----- nvinfo : EIATTR_CBANK_PARAM_SIZE
	.align		4
.L_17:
        /*0064*/ 	.byte	0x03, 0x19
        /*0066*/ 	.short	0x001c


	//----- nvinfo : EIATTR_PARAM_CBANK
	.align		4
        /*0068*/ 	.byte	0x04, 0x0a
        /*006a*/ 	.short	(.L_19 - .L_18)
	.align		4
.L_18:
        /*006c*/ 	.word	index@(.nv.constant0._Z16dgemm_gpu_simplePdS_S_i)
        /*0070*/ 	.short	0x0380
        /*0072*/ 	.short	0x001c


	//----- nvinfo : EIATTR_SW_WAR
	.align		4
.L_19:
        /*0074*/ 	.byte	0x04, 0x36
        /*0076*/ 	.short	(.L_21 - .L_20)
.L_20:
        /*0078*/ 	.word	0x00000008
.L_21:


//--------------------- .nv.callgraph             --------------------------
	.section	.nv.callgraph,"",@"SHT_CUDA_CALLGRAPH"
	.align	4
	.sectionentsize	8
	.align		4
        /*0000*/ 	.word	0x00000000
	.align		4
        /*0004*/ 	.word	0xffffffff
	.align		4
        /*0008*/ 	.word	0x00000000
	.align		4
        /*000c*/ 	.word	0xfffffffe
	.align		4
        /*0010*/ 	.word	0x00000000
	.align		4
        /*0014*/ 	.word	0xfffffffd
	.align		4
        /*0018*/ 	.word	0x00000000
	.align		4
        /*001c*/ 	.word	0xfffffffc


//--------------------- .text._Z16dgemm_gpu_simplePdS_S_i --------------------------
	.section	.text._Z16dgemm_gpu_simplePdS_S_i,"ax",@progbits
	.align	128
        .global         _Z16dgemm_gpu_simplePdS_S_i
        .type           _Z16dgemm_gpu_simplePdS_S_i,@function
        .size           _Z16dgemm_gpu_simplePdS_S_i,(.L_x_5 - _Z16dgemm_gpu_simplePdS_S_i)
        .other          _Z16dgemm_gpu_simplePdS_S_i,@"STO_CUDA_ENTRY STV_DEFAULT"
_Z16dgemm_gpu_simplePdS_S_i:
.text._Z16dgemm_gpu_simplePdS_S_i:
[----:B------:R-:W-:Y:S01]  /*0000*/  LDC R1, c[0x0][0x37c] ;  /* 0x0000df00ff017b82 */ /* 0x000fe20000000800 */
[----:B------:R-:W0:Y:S07]  /*0010*/  S2R R0, SR_TID.Y ;  /* 0x0000000000007919 */ /* 0x000e2e0000002200 */
[----:B------:R-:W0:Y:S01]  /*0020*/  S2UR UR4, SR_CTAID.Y ;  /* 0x00000000000479c3 */ /* 0x000e220000002600 */
[----:B------:R-:W1:Y:S01]  /*0030*/  LDCU UR18, c[0x0][0x398] ;  /* 0x00007300ff1277ac */ /* 0x000e620008000800 */
[----:B------:R-:W2:Y:S06]  /*0040*/  S2R R3, SR_TID.X ;  /* 0x0000000000037919 */ /* 0x000eac0000002100 */
[----:B------:R-:W0:Y:S08]  /*0050*/  LDC R21, c[0x0][0x364] ;  /* 0x0000d900ff157b82 */ /* 0x000e300000000800 */
[----:B------:R-:W2:Y:S08]  /*0060*/  S2UR UR5, SR_CTAID.X ;  /* 0x00000000000579c3 */ /* 0x000eb00000002500 */
[----:B------:R-:W2:Y:S01]  /*0070*/  LDC R2, c[0x0][0x360] ;  /* 0x0000d800ff027b82 */ /* 0x000ea20000000800 */
[----:B0-----:R-:W-:-:S02]  /*0080*/  IMAD R21, R21, UR4, R0 ;  /* 0x0000000415157c24 */ /* 0x001fc4000f8e0200 */
[----:B--2---:R-:W-:-:S05]  /*0090*/  IMAD R0, R2, UR5, R3 ;  /* 0x0000000502007c24 */ /* 0x004fca000f8e0203 */
[----:B------:R-:W-:-:S04]  /*00a0*/  VIMNMX R2, PT, PT, R21, R0, !PT ;  /* 0x0000000015027248 */ /* 0x000fc80007fe0100 */
[----:B-1----:R-:W-:-:S13]  /*00b0*/  ISETP.GE.AND P0, PT, R2, UR18, PT ;  /* 0x0000001202007c0c */ /* 0x002fda000bf06270 */
[----:B------:R-:W-:Y:S05]  /*00c0*/  @P0 EXIT ;  /* 0x000000000000094d */ /* 0x000fea0003800000 */
[----:B------:R-:W-:Y:S02]  /*00d0*/  UISETP.GE.U32.AND UP0, UPT, UR18, 0x8, UPT ;  /* 0x000000081200788c */ /* 0x000fe4000bf06070 */
[----:B------:R-:W-:Y:S01]  /*00e0*/  IMAD R21, R21, UR18, RZ ;  /* 0x0000001215157c24 */ /* 0x000fe2000f8e02ff */
[----:B------:R-:W-:Y:S01]  /*00f0*/  CS2R R12, SRZ ;  /* 0x00000000000c7805 */ /* 0x000fe2000001ff00 */
[----:B------:R-:W0:Y:S01]  /*0100*/  LDCU.64 UR16, c[0x0][0x358] ;  /* 0x00006b00ff1077ac */ /* 0x000e220008000a00 */
[----:B------:R-:W-:-:S04]  /*0110*/  UMOV UR4, URZ ;  /* 0x000000ff00047c82 */ /* 0x000fc80008000000 */
[----:B------:R-:W-:Y:S05]  /*0120*/  BRA.U !UP0, `(.L_x_0) ;  /* 0x0000000508147547 */ /* 0x000fea000b800000 */
[----:B------:R-:W1:Y:S01]  /*0130*/  LDCU.128 UR20, c[0x0][0x380] ;  /* 0x00007000ff1477ac */ /* 0x000e620008000c00 */
[----:B------:R-:W-:Y:S01]  /*0140*/  IMAD.MOV.U32 R20, RZ, RZ, R0 ;  /* 0x000000ffff147224 */ /* 0x000fe200078e0000 */
[----:B------:R-:W-:Y:S01]  /*0150*/  CS2R R12, SRZ ;  /* 0x00000000000c7805 */ /* 0x000fe2000001ff00 */
[----:B------:R-:W-:-:S04]  /*0160*/  ULOP3.LUT UR4, UR18, 0x7ffffff8, URZ, 0xc0, !UPT ;  /* 0x7ffffff812047892 */ /* 0x000fc8000f8ec0ff */
[----:B------:R-:W-:Y:S01]  /*0170*/  UIADD3 UR4, UPT, UPT, -UR4, URZ, URZ ;  /* 0x000000ff04047290 */ /* 0x000fe2000fffe1ff */
[----:B-1----:R-:W-:Y:S01]  /*0180*/  MOV R2, UR20 ;  /* 0x0000001400027c02 */ /* 0x002fe20008000f00 */
[----:B------:R-:W-:Y:S01]  /*0190*/  IMAD.U32 R3, RZ, RZ, UR21 ;  /* 0x00000015ff037e24 */ /* 0x000fe2000f8e00ff */
[----:B------:R-:W-:Y:S02]  /*01a0*/  UIMAD.WIDE UR6, UR18, 0x18, UR22 ;  /* 0x00000018120678a5 */ /* 0x000fe4000f8e0216 */
[----:B------:R-:W-:Y:S01]  /*01b0*/  UIMAD.WIDE UR8, UR18, 0x20, UR22 ;  /* 0x00000020120878a5 */ /* 0x000fe2000f8e0216 */
[----:B------:R-:W-:Y:S01]  /*01c0*/  IMAD.WIDE.U32 R2, R21, 0x8, R2 ;  /* 0x0000000815027825 */ /* 0x000fe200078e0002 */
[----:B------:R-:W-:Y:S02]  /*01d0*/  UIMAD.WIDE UR10, UR18, 0x28, UR22 ;  /* 0x00000028120a78a5 */ /* 0x000fe4000f8e0216 */
[----:B------:R-:W-:Y:S01]  /*01e0*/  UIMAD.WIDE UR12, UR18, 0x30, UR22 ;  /* 0x00000030120c78a5 */ /* 0x000fe2000f8e0216 */
[----:B------:R-:W-:Y:S01]  /*01f0*/  IADD3 R8, P0, PT, R2, 0x20, RZ ;  /* 0x0000002002087810 */ /* 0x000fe20007f1e0ff */
[----:B------:R-:W-:-:S03]  /*0200*/  UIMAD.WIDE UR14, UR18, 0x38, UR22 ;  /* 0x00000038120e78a5 */ /* 0x000fc6000f8e0216 */
[----:B------:R-:W-:-:S09]  /*0210*/  IADD3.X R9, PT, PT, RZ, R3, RZ, P0, !PT ;  /* 0x00000003ff097210 */ /* 0x000fd200007fe4ff */
.L_x_1:
[----:B------:R-:W-:Y:S01]  /*0220*/  HFMA2 R23, -RZ, RZ, 0, 4.76837158203125e-07 ;  /* 0x00000008ff177431 */ /* 0x000fe200000001ff */
[----:B------:R-:W-:Y:S01]  /*0230*/  UIMAD.WIDE UR24, UR18, 0x8, UR22 ;  /* 0x00000008121878a5 */ /* 0x000fe2000f8e0216 */
[----:B------:R-:W-:Y:S01]  /*0240*/  IMAD.MOV.U32 R2, RZ, RZ, R8 ;  /* 0x000000ffff027224 */ /* 0x000fe200078e0008 */
[----:B------:R-:W-:Y:S01]  /*0250*/  MOV R3, R9 ;  /* 0x0000000900037202 */ /* 0x000fe20000000f00 */
[----:B------:R-:W-:-:S03]  /*0260*/  UIMAD.WIDE UR20, UR18, 0x10, UR22 ;  /* 0x00000010121478a5 */ /* 0x000fc6000f8e0216 */
[----:B------:R-:W-:Y:S01]  /*0270*/  MOV R19, UR25 ;  /* 0x0000001900137c02 */ /* 0x000fe20008000f00 */
[----:B------:R-:W-:Y:S01]  /*0280*/  IMAD.U32 R18, RZ, RZ, UR24 ;  /* 0x00000018ff127e24 */ /* 0x000fe2000f8e00ff */
[----:B0-----:R-:W2:Y:S01]  /*0290*/  LDG.E.64 R24, desc[UR16][R2.64+-0x20] ;  /* 0xffffe01002187981 */ /* 0x001ea2000c1e1b00 */
[C---:B------:R-:W-:Y:S01]  /*02a0*/  IMAD.WIDE R22, R20.reuse, R23, UR22 ;  /* 0x0000001614167e25 */ /* 0x040fe2000f8e0217 */
[----:B------:R-:W-:Y:S02]  /*02b0*/  MOV R16, UR20 ;  /* 0x0000001400107c02 */ /* 0x000fe40008000f00 */
[----:B------:R-:W3:Y:S01]  /*02c0*/  LDG.E.64 R10, desc[UR16][R2.64+-0x18] ;  /* 0xffffe810020a7981 */ /* 0x000ee2000c1e1b00 */
[----:B------:R-:W-:-:S03]  /*02d0*/  IMAD.WIDE R18, R20, 0x8, R18 ;  /* 0x0000000814127825 */ /* 0x000fc600078e0212 */
[----:B------:R-:W2:Y:S01]  /*02e0*/  LDG.E.64 R22, desc[UR16][R22.64] ;  /* 0x0000001016167981 */ /* 0x000ea2000c1e1b00 */
[----:B------:R-:W-:-:S03]  /*02f0*/  IMAD.U32 R17, RZ, RZ, UR21 ;  /* 0x00000015ff117e24 */ /* 0x000fc6000f8e00ff */
[----:B------:R-:W3:Y:S01]  /*0300*/  LDG.E.64 R18, desc[UR16][R18.64] ;  /* 0x0000001012127981 */ /* 0x000ee2000c1e1b00 */
[----:B------:R-:W-:-:S04]  /*0310*/  IMAD.WIDE R16, R20, 0x8, R16 ;  /* 0x0000000814107825 */ /* 0x000fc800078e0210 */
[----:B------:R-:W-:Y:S01]  /*0320*/  HFMA2 R9, -RZ, RZ, 0, 4.76837158203125e-07 ;  /* 0x00000008ff097431 */ /* 0x000fe200000001ff */
[----:B------:R-:W4:Y:S04]  /*0330*/  LDG.E.64 R14, desc[UR16][R2.64+-0x10] ;  /* 0xfffff010020e7981 */ /* 0x000f28000c1e1b00 */
[----:B------:R-:W4:Y:S01]  /*0340*/  LDG.E.64 R16, desc[UR16][R16.64] ;  /* 0x0000001010107981 */ /* 0x000f22000c1e1b00 */
[----:B------:R-:W-:-:S03]  /*0350*/  IMAD.WIDE R8, R20, R9, UR6 ;  /* 0x0000000614087e25 */ /* 0x000fc6000f8e0209 */
[----:B------:R-:W5:Y:S04]  /*0360*/  LDG.E.64 R6, desc[UR16][R2.64+-0x8] ;  /* 0xfffff81002067981 */ /* 0x000f68000c1e1b00 */
[----:B------:R-:W5:Y:S01]  /*0370*/  LDG.E.64 R8, desc[UR16][R8.64] ;  /* 0x0000001008087981 */ /* 0x000f62000c1e1b00 */
[----:B------:R-:W-:-:S05]  /*0380*/  MOV R5, 0x8 ;  /* 0x0000000800057802 */ /* 0x000fca0000000f00 */
[----:B------:R-:W-:-:S06]  /*0390*/  IMAD.WIDE R4, R20, R5, UR8 ;  /* 0x0000000814047e25 */ /* 0x000fcc000f8e0205 */
[----:B------:R-:W5:Y:S01]  /*03a0*/  LDG.E.64 R4, desc[UR16][R4.64] ;  /* 0x0000001004047981 */ /* 0x000f62000c1e1b00 */
[----:B--2---:R-:W-:Y:S01]  /*03b0*/  DFMA R24, R24, R22, R12 ;  /* 0x000000161818722b */ /* 0x004fe2000000000c */
[----:B------:R-:W-:Y:S02]  /*03c0*/  IMAD.MOV.U32 R23, RZ, RZ, 0x8 ;  /* 0x00000008ff177424 */ /* 0x000fe400078e00ff */
[----:B------:R-:W2:Y:S02]  /*03d0*/  LDG.E.64 R12, desc[UR16][R2.64] ;  /* 0x00000010020c7981 */ /* 0x000ea4000c1e1b00 */
[----:B------:R-:W-:-:S03]  /*03e0*/  IMAD.WIDE R22, R20, R23, UR10 ;  /* 0x0000000a14167e25 */ /* 0x000fc6000f8e0217 */
[----:B---3--:R-:W-:Y:S01]  /*03f0*/  DFMA R18, R10, R18, R24 ;  /* 0x000000120a12722b */ /* 0x008fe20000000018 */
[----:B------:R-:W-:Y:S01]  /*0400*/  MOV R25, 0x8 ;  /* 0x0000000800197802 */ /* 0x000fe20000000f00 */
[----:B------:R-:W3:Y:S04]  /*0410*/  LDG.E.64 R10, desc[UR16][R2.64+0x8] ;  /* 0x00000810020a7981 */ /* 0x000ee8000c1e1b00 */
[----:B------:R-:W3:Y:S01]  /*0420*/  LDG.E.64 R22, desc[UR16][R22.64] ;  /* 0x0000001016167981 */ /* 0x000ee2000c1e1b00 */
[C---:B------:R-:W-:Y:S01]  /*0430*/  IMAD.WIDE R24, R20.reuse, R25, UR12 ;  /* 0x0000000c14187e25 */ /* 0x040fe2000f8e0219 */
[----:B----4-:R-:W-:Y:S01]  /*0440*/  DFMA R16, R14, R16, R18 ;  /* 0x000000100e10722b */ /* 0x010fe20000000012 */
[----:B------:R-:W-:Y:S01]  /*0450*/  MOV R19, 0x8 ;  /* 0x0000000800137802 */ /* 0x000fe20000000f00 */
[----:B------:R-:W4:Y:S04]  /*0460*/  LDG.E.64 R14, desc[UR16][R2.64+0x10] ;  /* 0x00001010020e7981 */ /* 0x000f28000c1e1b00 */
[----:B------:R-:W4:Y:S01]  /*0470*/  LDG.E.64 R24, desc[UR16][R24.64] ;  /* 0x0000001018187981 */ /* 0x000f22000c1e1b00 */
[----:B------:R-:W-:Y:S01]  /*0480*/  IMAD.WIDE R18, R20, R19, UR14 ;  /* 0x0000000e14127e25 */ /* 0x000fe2000f8e0213 */
[----:B-----5:R-:W-:-:S02]  /*0490*/  DFMA R8, R6, R8, R16 ;  /* 0x000000080608722b */ /* 0x020fc40000000010 */
[----:B------:R-:W5:Y:S04]  /*04a0*/  LDG.E.64 R6, desc[UR16][R2.64+0x18] ;  /* 0x0000181002067981 */ /* 0x000f68000c1e1b00 */
[----:B------:R-:W5:Y:S01]  /*04b0*/  LDG.E.64 R18, desc[UR16][R18.64] ;  /* 0x0000001012127981 */ /* 0x000f62000c1e1b00 */
[----:B------:R-:W-:-:S04]  /*04c0*/  UIADD3 UR4, UPT, UPT, UR4, 0x8, URZ ;  /* 0x0000000804047890 */ /* 0x000fc8000fffe0ff */
[----:B------:R-:W-:Y:S01]  /*04d0*/  UISETP.NE.AND UP0, UPT, UR4, URZ, UPT ;  /* 0x000000ff0400728c */ /* 0x000fe2000bf05270 */
[----:B--2---:R-:W-:-:S08]  /*04e0*/  DFMA R4, R12, R4, R8 ;  /* 0x000000040c04722b */ /* 0x004fd00000000008 */
[----:B---3--:R-:W-:-:S08]  /*04f0*/  DFMA R4, R10, R22, R4 ;  /* 0x000000160a04722b */ /* 0x008fd00000000004 */
[----:B----4-:R-:W-:Y:S01]  /*0500*/  DFMA R4, R14, R24, R4 ;  /* 0x000000180e04722b */ /* 0x010fe20000000004 */
[----:B------:R-:W-:-:S07]  /*0510*/  IADD3 R8, P0, PT, R2, 0x40, RZ ;  /* 0x0000004002087810 */ /* 0x000fce0007f1e0ff */
[----:B-----5:R-:W-:Y:S01]  /*0520*/  DFMA R12, R6, R18, R4 ;  /* 0x00000012060c722b */ /* 0x020fe20000000004 */
[----:B------:R-:W-:Y:S01]  /*0530*/  IMAD.U32 R5, RZ, RZ, UR18 ;  /* 0x00000012ff057e24 */ /* 0x000fe2000f8e00ff */
[----:B------:R-:W-:-:S04]  /*0540*/  IADD3.X R9, PT, PT, RZ, R3, RZ, P0, !PT ;  /* 0x00000003ff097210 */ /* 0x000fc800007fe4ff */
[----:B------:R-:W-:Y:S01]  /*0550*/  LEA R20, R5, R20, 0x3 ;  /* 0x0000001405147211 */ /* 0x000fe200078e18ff */
[----:B------:R-:W-:Y:S06]  /*0560*/  BRA.U UP0, `(.L_x_1) ;  /* 0xfffffffd002c7547 */ /* 0x000fec000b83ffff */
[----:B------:R-:W-:-:S12]  /*0570*/  ULOP3.LUT UR4, UR18, 0x7ffffff8, URZ, 0xc0, !UPT ;  /* 0x7ffffff812047892 */ /* 0x000fd8000f8ec0ff */
.L_x_0:
[----:B------:R-:W-:-:S04]  /*0580*/  ULOP3.LUT UR6, UR18, 0x7, URZ, 0xc0, !UPT ;  /* 0x0000000712067892 */ /* 0x000fc8000f8ec0ff */
[----:B------:R-:W-:-:S09]  /*0590*/  UISETP.NE.AND UP0, UPT, UR6, URZ, UPT ;  /* 0x000000ff0600728c */ /* 0x000fd2000bf05270 */
[----:B------:R-:W-:Y:S05]  /*05a0*/  BRA.U !UP0, `(.L_x_2) ;  /* 0x0000000508387547 */ /* 0x000fea000b800000 */
[----:B------:R-:W-:Y:S02]  /*05b0*/  UISETP.GE.U32.AND UP0, UPT, UR6, 0x4, UPT ;  /* 0x000000040600788c */ /* 0x000fe4000bf06070 */
[----:B------:R-:W-:-:S04]  /*05c0*/  ULOP3.LUT UR5, UR18, 0x3, URZ, 0xc0, !UPT ;  /* 0x0000000312057892 */ /* 0x000fc8000f8ec0ff */
[----:B------:R-:W-:-:S03]  /*05d0*/  UISETP.NE.AND UP1, UPT, UR5, URZ, UPT ;  /* 0x000000ff0500728c */ /* 0x000fc6000bf25270 */
[----:B------:R-:W-:Y:S08]  /*05e0*/  BRA.U !UP0, `(.L_x_3) ;  /* 0x00000001087c7547 */ /* 0x000ff0000b800000 */
[----:B------:R-:W1:Y:S01]  /*05f0*/  LDC.64 R10, c[0x0][0x380] ;  /* 0x0000e000ff0a7b82 */ /* 0x000e620000000a00 */
[----:B------:R-:W2:Y:S01]  /*0600*/  LDCU.64 UR6, c[0x0][0x380] ;  /* 0x00007000ff0677ac */ /* 0x000ea20008000a00 */
[----:B------:R-:W-:Y:S01]  /*0610*/  IMAD.U32 R5, RZ, RZ, UR4 ;  /* 0x00000004ff057e24 */ /* 0x000fe2000f8e00ff */
[C---:B------:R-:W-:Y:S01]  /*0620*/  IADD3 R3, PT, PT, R21.reuse, UR4, RZ ;  /* 0x0000000415037c10 */ /* 0x040fe2000fffe0ff */
[----:B------:R-:W-:Y:S01]  /*0630*/  IMAD.U32 R23, RZ, RZ, UR18 ;  /* 0x00000012ff177e24 */ /* 0x000fe2000f8e00ff */
[----:B------:R-:W-:Y:S01]  /*0640*/  IADD3 R2, P0, PT, R21, UR4, RZ ;  /* 0x0000000415027c10 */ /* 0x000fe2000ff1e0ff */
[----:B------:R-:W-:Y:S02]  /*0650*/  IMAD R5, R5, UR18, R0 ;  /* 0x0000001205057c24 */ /* 0x000fe4000f8e0200 */
[----:B------:R-:W3:Y:S01]  /*0660*/  LDC.64 R18, c[0x0][0x388] ;  /* 0x0000e200ff127b82 */ /* 0x000ee20000000a00 */
[----:B------:R-:W-:Y:S01]  /*0670*/  MOV R25, UR18 ;  /* 0x0000001200197c02 */ /* 0x000fe20008000f00 */
[----:B-1----:R-:W-:Y:S01]  /*0680*/  IMAD.WIDE.U32 R10, R3, 0x8, R10 ;  /* 0x00000008030a7825 */ /* 0x002fe200078e000a */
[----:B------:R-:W-:-:S02]  /*0690*/  IADD3.X R3, PT, PT, RZ, RZ, RZ, P0, !PT ;  /* 0x000000ffff037210 */ /* 0x000fc400007fe4ff */
[----:B--2---:R-:W-:-:S03]  /*06a0*/  LEA R16, P0, R2, UR6, 0x3 ;  /* 0x0000000602107c11 */ /* 0x004fc6000f8018ff */
[----:B0-----:R-:W2:Y:S01]  /*06b0*/  LDG.E.64 R10, desc[UR16][R10.64] ;  /* 0x000000100a0a7981 */ /* 0x001ea2000c1e1b00 */
[----:B---3--:R-:W-:Y:S01]  /*06c0*/  IMAD.WIDE R18, R5, 0x8, R18 ;  /* 0x0000000805127825 */ /* 0x008fe200078e0212 */
[----:B------:R-:W-:-:S04]  /*06d0*/  LEA.HI.X R17, R2, UR7, R3, 0x3, P0 ;  /* 0x0000000702117c11 */ /* 0x000fc800080f1c03 */
[----:B------:R-:W2:Y:S01]  /*06e0*/  LDG.E.64 R14, desc[UR16][R18.64] ;  /* 0x00000010120e7981 */ /* 0x000ea2000c1e1b00 */
[----:B------:R-:W-:-:S03]  /*06f0*/  IMAD.WIDE R22, R23, 0x8, R18 ;  /* 0x0000000817167825 */ /* 0x000fc600078e0212 */
[----:B------:R-:W3:Y:S04]  /*0700*/  LDG.E.64 R6, desc[UR16][R16.64+0x8] ;  /* 0x0000081010067981 */ /* 0x000ee8000c1e1b00 */
[----:B------:R-:W3:Y:S01]  /*0710*/  LDG.E.64 R8, desc[UR16][R22.64] ;  /* 0x0000001016087981 */ /* 0x000ee2000c1e1b00 */
[----:B------:R-:W-:Y:S01]  /*0720*/  IMAD.WIDE R24, R25, 0x8, R22 ;  /* 0x0000000819187825 */ /* 0x000fe200078e0216 */
[----:B------:R-:W-:Y:S02]  /*0730*/  MOV R27, UR18 ;  /* 0x00000012001b7c02 */ /* 0x000fe40008000f00 */
[----:B------:R-:W4:Y:S04]  /*0740*/  LDG.E.64 R2, desc[UR16][R16.64+0x10] ;  /* 0x0000101010027981 */ /* 0x000f28000c1e1b00 */
[----:B------:R-:W4:Y:S01]  /*0750*/  LDG.E.64 R4, desc[UR16][R24.64] ;  /* 0x0000001018047981 */ /* 0x000f22000c1e1b00 */
[----:B------:R-:W-:-:S03]  /*0760*/  IMAD.WIDE R26, R27, 0x8, R24 ;  /* 0x000000081b1a7825 */ /* 0x000fc600078e0218 */
[----:B------:R-:W5:Y:S04]  /*0770*/  LDG.E.64 R18, desc[UR16][R16.64+0x18] ;  /* 0x0000181010127981 */ /* 0x000f68000c1e1b00 */
[----:B------:R-:W5:Y:S01]  /*0780*/  LDG.E.64 R26, desc[UR16][R26.64] ;  /* 0x000000101a1a7981 */ /* 0x000f62000c1e1b00 */
[----:B------:R-:W-:Y:S01]  /*0790*/  UIADD3 UR4, UPT, UPT, UR4, 0x4, URZ ;  /* 0x0000000404047890 */ /* 0x000fe2000fffe0ff */
[----:B--2---:R-:W-:-:S08]  /*07a0*/  DFMA R10, R10, R14, R12 ;  /* 0x0000000e0a0a722b */ /* 0x004fd0000000000c */
[----:B---3--:R-:W-:-:S08]  /*07b0*/  DFMA R6, R6, R8, R10 ;  /* 0x000000080606722b */ /* 0x008fd0000000000a */
[----:B----4-:R-:W-:-:S08]  /*07c0*/  DFMA R2, R2, R4, R6 ;  /* 0x000000040202722b */ /* 0x010fd00000000006 */
[----:B-----5:R-:W-:-:S11]  /*07d0*/  DFMA R12, R18, R26, R2 ;  /* 0x0000001a120c722b */ /* 0x020fd60000000002 */
.L_x_3:
[----:B------:R-:W-:Y:S05]  /*07e0*/  BRA.U !UP1, `(.L_x_2) ;  /* 0x0000000109a87547 */ /* 0x000fea000b800000 */
[----:B------:R-:W-:Y:S01]  /*07f0*/  UISETP.NE.AND UP0, UPT, UR5, 0x1, UPT ;  /* 0x000000010500788c */ /* 0x000fe2000bf05270 */
[----:B------:R-:W-:Y:S01]  /*0800*/  IMAD.U32 R9, RZ, RZ, UR4 ;  /* 0x00000004ff097e24 */ /* 0x000fe2000f8e00ff */
[----:B------:R-:W-:Y:S02]  /*0810*/  ULOP3.LUT UR5, UR18, 0x1, URZ, 0xc0, !UPT ;  /* 0x0000000112057892 */ /* 0x000fe4000f8ec0ff */
[----:B------:R-:W-:Y:S02]  /*0820*/  MOV R11, UR18 ;  /* 0x00000012000b7c02 */ /* 0x000fe40008000f00 */
[----:B------:R-:W-:Y:S01]  /*0830*/  PLOP3.LUT P1, PT, PT, PT, UP0, 0x80, 0x8 ;  /* 0x000000000008781c */ /* 0x000fe20003f2f008 */
[----:B------:R-:W-:-:S04]  /*0840*/  UISETP.NE.U32.AND UP1, UPT, UR5, 0x1, UPT ;  /* 0x000000010500788c */ /* 0x000fc8000bf25070 */
[----:B------:R-:W1:Y:S02]  /*0850*/  @UP0 LDCU.128 UR8, c[0x0][0x380] ;  /* 0x00007000ff0807ac */ /* 0x000e640008000c00 */
[----:B------:R-:W-:Y:S01]  /*0860*/  PLOP3.LUT P0, PT, PT, PT, UP1, 0x80, 0x8 ;  /* 0x000000000008781c */ /* 0x000fe20003f0f018 */
[----:B------:R-:W2:Y:S05]  /*0870*/  @UP0 LDCU.64 UR6, c[0x0][0x380] ;  /* 0x00007000ff0607ac */ /* 0x000eaa0008000a00 */
[C---:B------:R-:W-:Y:S01]  /*0880*/  @P1 IADD3 R7, PT, PT, R21.reuse, UR4, RZ ;  /* 0x0000000415071c10 */ /* 0x040fe2000fffe0ff */
[----:B------:R-:W3:Y:S01]  /*0890*/  @!UP1 LDCU.128 UR12, c[0x0][0x380] ;  /* 0x00007000ff0c97ac */ /* 0x000ee20008000c00 */
[----:B------:R-:W-:Y:S01]  /*08a0*/  @P1 IADD3 R6, P2, PT, R21, UR4, RZ ;  /* 0x0000000415061c10 */ /* 0x000fe2000ff5e0ff */
[----:B------:R-:W-:Y:S01]  /*08b0*/  @P1 IMAD R9, R9, UR18, R0 ;  /* 0x0000001209091c24 */ /* 0x000fe2000f8e0200 */
[----:B------:R-:W-:Y:S01]  /*08c0*/  @UP0 UIADD3 UR4, UPT, UPT, UR4, 0x2, URZ ;  /* 0x0000000204040890 */ /* 0x000fe2000fffe0ff */
[----:B-1----:R-:W-:Y:S01]  /*08d0*/  MOV R2, UR8 ;  /* 0x0000000800027c02 */ /* 0x002fe20008000f00 */
[----:B------:R-:W-:Y:S01]  /*08e0*/  IMAD.U32 R3, RZ, RZ, UR9 ;  /* 0x00000009ff037e24 */ /* 0x000fe2000f8e00ff */
[----:B------:R-:W-:-:S02]  /*08f0*/  MOV R4, UR10 ;  /* 0x0000000a00047c02 */ /* 0x000fc40008000f00 */
[----:B------:R-:W-:Y:S01]  /*0900*/  MOV R5, UR11 ;  /* 0x0000000b00057c02 */ /* 0x000fe20008000f00 */
[----:B------:R-:W-:-:S04]  /*0910*/  @P1 IMAD.WIDE.U32 R2, R7, 0x8, R2 ;  /* 0x0000000807021825 */ /* 0x000fc800078e0002 */
[----:B------:R-:W-:Y:S01]  /*0920*/  @P1 IMAD.WIDE R4, R9, 0x8, R4 ;  /* 0x0000000809041825 */ /* 0x000fe200078e0204 */
[----:B------:R-:W-:Y:S01]  /*0930*/  MOV R19, UR4 ;  /* 0x0000000400137c02 */ /* 0x000fe20008000f00 */
[----:B0-----:R-:W4:Y:S02]  /*0940*/  @P1 LDG.E.64 R2, desc[UR16][R2.64] ;  /* 0x0000001002021981 */ /* 0x001f24000c1e1b00 */
[----:B------:R-:W-:Y:S01]  /*0950*/  @P1 IMAD.X R7, RZ, RZ, RZ, P2 ;  /* 0x000000ffff071224 */ /* 0x000fe200010e06ff */
[----:B--2---:R-:W-:-:S04]  /*0960*/  @P1 LEA R8, P2, R6, UR6, 0x3 ;  /* 0x0000000606081c11 */ /* 0x004fc8000f8418ff */
[----:B------:R-:W-:Y:S01]  /*0970*/  @P1 LEA.HI.X R9, R6, UR7, R7, 0x3, P2 ;  /* 0x0000000706091c11 */ /* 0x000fe200090f1c07 */
[----:B------:R-:W-:Y:S02]  /*0980*/  @P1 IMAD.WIDE R6, R11, 0x8, R4 ;  /* 0x000000080b061825 */ /* 0x000fe400078e0204 */
[----:B------:R-:W4:Y:S01]  /*0990*/  @P1 LDG.E.64 R4, desc[UR16][R4.64] ;  /* 0x0000001004041981 */ /* 0x000f22000c1e1b00 */
[----:B---3--:R-:W-:Y:S01]  /*09a0*/  MOV R14, UR12 ;  /* 0x0000000c000e7c02 */ /* 0x008fe20008000f00 */
[----:B------:R-:W-:Y:S01]  /*09b0*/  IMAD.U32 R15, RZ, RZ, UR13 ;  /* 0x0000000dff0f7e24 */ /* 0x000fe2000f8e00ff */
[----:B------:R-:W-:Y:S01]  /*09c0*/  MOV R10, UR14 ;  /* 0x0000000e000a7c02 */ /* 0x000fe20008000f00 */
[----:B------:R-:W-:Y:S01]  /*09d0*/  IMAD.U32 R11, RZ, RZ, UR15 ;  /* 0x0000000fff0b7e24 */ /* 0x000fe2000f8e00ff */
[----:B------:R-:W-:Y:S01]  /*09e0*/  @!P0 IADD3 R17, PT, PT, R21, UR4, RZ ;  /* 0x0000000415118c10 */ /* 0x000fe2000fffe0ff */
[----:B------:R-:W-:Y:S01]  /*09f0*/  @!P0 IMAD R19, R19, UR18, R0 ;  /* 0x0000001213138c24 */ /* 0x000fe2000f8e0200 */
[----:B------:R-:W2:Y:S04]  /*0a00*/  @P1 LDG.E.64 R6, desc[UR16][R6.64] ;  /* 0x0000001006061981 */ /* 0x000ea8000c1e1b00 */
[----:B------:R-:W2:Y:S01]  /*0a10*/  @P1 LDG.E.64 R8, desc[UR16][R8.64+0x8] ;  /* 0x0000081008081981 */ /* 0x000ea2000c1e1b00 */
[----:B------:R-:W-:-:S04]  /*0a20*/  @!P0 IMAD.WIDE.U32 R14, R17, 0x8, R14 ;  /* 0x00000008110e8825 */ /* 0x000fc800078e000e */
[----:B------:R-:W-:Y:S02]  /*0a30*/  @!P0 IMAD.WIDE R10, R19, 0x8, R10 ;  /* 0x00000008130a8825 */ /* 0x000fe400078e020a */
[----:B------:R-:W3:Y:S04]  /*0a40*/  @!P0 LDG.E.64 R14, desc[UR16][R14.64] ;  /* 0x000000100e0e8981 */ /* 0x000ee8000c1e1b00 */
[----:B------:R-:W3:Y:S01]  /*0a50*/  @!P0 LDG.E.64 R10, desc[UR16][R10.64] ;  /* 0x000000100a0a8981 */ /* 0x000ee2000c1e1b00 */
[----:B----4-:R-:W-:-:S08]  /*0a60*/  @P1 DFMA R2, R2, R4, R12 ;  /* 0x000000040202122b */ /* 0x010fd0000000000c */
[----:B--2---:R-:W-:-:S08]  /*0a70*/  @P1 DFMA R12, R8, R6, R2 ;  /* 0x00000006080c122b */ /* 0x004fd00000000002 */
[----:B---3--:R-:W-:-:S11]  /*0a80*/  @!P0 DFMA R12, R14, R10, R12 ;  /* 0x0000000a0e0c822b */ /* 0x008fd6000000000c */
.L_x_2:
[----:B------:R-:W1:Y:S01]  /*0a90*/  LDC.64 R2, c[0x0][0x390] ;  /* 0x0000e400ff027b82 */ /* 0x000e620000000a00 */
[----:B------:R-:W-:-:S05]  /*0aa0*/  IADD3 R21, PT, PT, R0, R21, RZ ;  /* 0x0000001500157210 */ /* 0x000fca0007ffe0ff */
[----:B-1----:R-:W-:-:S05]  /*0ab0*/  IMAD.WIDE R2, R21, 0x8, R2 ;  /* 0x0000000815027825 */ /* 0x002fca00078e0202 */
[----:B0-----:R-:W-:Y:S01]  /*0ac0*/  STG.E.64 desc[UR16][R2.64], R12 ;  /* 0x0000000c02007986 */ /* 0x001fe2000c101b10 */
[----:B------:R-:W-:Y:S05]  /*0ad0*/  EXIT ;  /* 0x000000000000794d */ /* 0x000fea0003800000 */
.L_x_4:
[----:B------:R-:W-:-:S00]  /*0ae0*/  BRA `(.L_x_4) ;  /* 0xfffffffc00fc7947 */ /* 0x000fc0000383ffff */
[----:B------:R-:W-:-:S00]  /*0af0*/  NOP ;  /* 0x0000000000007918 */ /* 0x000fc00000000000 */
        /* <DEDUP_REMOVED lines=8> */
.L_x_5:


//--------------------- .nv.shared.reserved.0     --------------------------
	.section	.nv.shared.reserved.0,"aw",@nobits
	.weak		__nv_reservedSMEM_offset_0_alias
	.size		__nv_reservedSMEM_offset_0_alias, 0, 64
	.other		__nv_reservedSMEM_offset_0_alias,@"STO_CUDA_RESERVED_SHARED STV_DEFAULT"
__nv_reservedSMEM_offset_0_alias:
	.zero		0
	.zero		64


//--------------------- .nv.constant0._Z16dgemm_gpu_simplePdS_S_i --------------------------
	.section	.nv.constant0._Z16dgemm_gpu_simplePdS_S_i,"a",@progbits
	.sectionflags	@""
	.align	4
.nv.constant0._Z16dgemm_gpu_simplePdS_S_i:
	.zero		924


//--------------------- SYMBOLS --------------------------

	.type		.nv.reservedSmem.offset0,@object
	.size		.nv.reservedSmem.offset0,0x4
